//
// Generated by NVIDIA NVVM Compiler
//
// Compiler Build ID: CL-36424714
// Cuda compilation tools, release 13.0, V13.0.88
// Based on NVVM 20.0.0
//

.version 9.0
.target sm_100
.address_size 64

	// .globl	_Z10stencil_1dPjS_
// _ZZ10stencil_1dPjS_E4temp has been demoted

.visible .entry _Z10stencil_1dPjS_(
	.param .u64 .ptr .align 1 _Z10stencil_1dPjS__param_0,
	.param .u64 .ptr .align 1 _Z10stencil_1dPjS__param_1
)
{
	.reg .pred 	%p<3>;
	.reg .b32 	%r<12>;
	.reg .b64 	%rd<11>;
	// demoted variable
	.shared .align 4 .b8 _ZZ10stencil_1dPjS_E4temp[16408];
	ld.param.u64 	%rd4, [_Z10stencil_1dPjS__param_0];
	ld.param.u64 	%rd3, [_Z10stencil_1dPjS__param_1];
	cvta.to.global.u64 	%rd1, %rd4;
	mov.u32 	%r1, %tid.x;
	mov.u32 	%r4, %ctaid.x;
	mov.u32 	%r5, %ntid.x;
	mad.lo.s32 	%r2, %r4, %r5, %r1;
	setp.gt.u32 	%p1, %r2, 4194303;
	@%p1 bra 	$L__BB0_4;
	mul.wide.u32 	%rd5, %r2, 4;
	add.s64 	%rd2, %rd1, %rd5;
	ld.global.u32 	%r6, [%rd2];
	shl.b32 	%r7, %r1, 2;
	mov.u32 	%r8, _ZZ10stencil_1dPjS_E4temp;
	add.s32 	%r3, %r8, %r7;
	st.shared.u32 	[%r3+12], %r6;
	setp.gt.u32 	%p2, %r1, 2;
	@%p2 bra 	$L__BB0_3;
	mul.wide.u32 	%rd6, %r1, 4;
	add.s64 	%rd7, %rd1, %rd6;
	ld.global.u32 	%r9, [%rd7];
	st.shared.u32 	[%r3], %r9;
	ld.global.u32 	%r10, [%rd2+4096];
	st.shared.u32 	[%r3+4108], %r10;
$L__BB0_3:
	bar.sync 	0;
	cvta.to.global.u64 	%rd8, %rd3;
	add.s64 	%rd10, %rd8, %rd5;
	mov.b32 	%r11, 0;
	st.global.u32 	[%rd10], %r11;
$L__BB0_4:
	ret;

}


// ===== COMPILED SASS (sm_100) =====

	.target	sm_100

	.elftype	@"ET_EXEC"


//--------------------- .note.nv.tkinfo           --------------------------
	.section	.note.nv.tkinfo,"",@"SHT_NOTE"
	.sectionflags	@"SHF_NOTE_NV_TKINFO"
	.tkinfo
        /*0018*/ 	.word	0x00000002
        /*0030*/ 	.string	""
        /*0030*/ 	.string	"ptxas"
        /*0030*/ 	.string	"Cuda compilation tools, release 13.0, V13.0.88"
        /*0030*/ 	.string	"Build cuda_13.0.r13.0/compiler.36424714_0"
        /*0030*/ 	.string	"-arch sm_100 -m 64 "



//--------------------- .note.nv.cuinfo           --------------------------
	.section	.note.nv.cuinfo,"",@"SHT_NOTE"
	.sectionflags	@"SHF_NOTE_NV_CUINFO"
        /*0018*/ 	.short	0x0002
        /*001a*/ 	.short	0x0064
        /*001c*/ 	.short	0x0082
	.zero		2


//--------------------- .nv.info                  --------------------------
	.section	.nv.info,"",@"SHT_CUDA_INFO"
	.align	4


	//----- nvinfo : EIATTR_REGCOUNT
	.align		4
        /*0000*/ 	.byte	0x04, 0x2f
        /*0002*/ 	.short	(.L_1 - .L_0)
	.align		4
.L_0:
        /*0004*/ 	.word	index@(_Z10stencil_1dPjS_)
        /*0008*/ 	.word	0x0000000e


	//----- nvinfo : EIATTR_FRAME_SIZE
	.align		4
.L_1:
        /*000c*/ 	.byte	0x04, 0x11
        /*000e*/ 	.short	(.L_3 - .L_2)
	.align		4
.L_2:
        /*0010*/ 	.word	index@(_Z10stencil_1dPjS_)
        /*0014*/ 	.word	0x00000000


	//----- nvinfo : EIATTR_MIN_STACK_SIZE
	.align		4
.L_3:
        /*0018*/ 	.byte	0x04, 0x12
        /*001a*/ 	.short	(.L_5 - .L_4)
	.align		4
.L_4:
        /*001c*/ 	.word	index@(_Z10stencil_1dPjS_)
        /*0020*/ 	.word	0x00000000
.L_5:


//--------------------- .nv.compat                --------------------------
	.section	.nv.compat,"",@"SHT_CUDA_COMPAT_INFO"
	.align	4
        /*0000*/ 	.byte	0x02, 0x09, 0x00, 0x00, 0x02, 0x02, 0x01, 0x00, 0x02, 0x05, 0x05, 0x00, 0x03, 0x07, 0x01, 0x01
        /*0010*/ 	.byte	0x02, 0x03, 0x00, 0x00, 0x02, 0x06, 0x01, 0x00, 0x04, 0x0b, 0x08, 0x00, 0x09, 0x00, 0x00, 0x00
        /*0020*/ 	.byte	0x00, 0x00, 0x00, 0x00


//--------------------- .nv.info._Z10stencil_1dPjS_ --------------------------
	.section	.nv.info._Z10stencil_1dPjS_,"",@"SHT_CUDA_INFO"
	.sectionflags	@""
	.align	4


	//----- nvinfo : EIATTR_CUDA_API_VERSION
	.align		4
        /*0000*/ 	.byte	0x04, 0x37
        /*0002*/ 	.short	(.L_7 - .L_6)
.L_6:
        /*0004*/ 	.word	0x00000082


	//----- nvinfo : EIATTR_KPARAM_INFO
	.align		4
.L_7:
        /*0008*/ 	.byte	0x04, 0x17
        /*000a*/ 	.short	(.L_9 - .L_8)
.L_8:
        /*000c*/ 	.word	0x00000000
        /*0010*/ 	.short	0x0001
        /*0012*/ 	.short	0x0008
        /*0014*/ 	.byte	0x00, 0xf5, 0x21, 0x00


	//----- nvinfo : EIATTR_KPARAM_INFO
	.align		4
.L_9:
        /*0018*/ 	.byte	0x04, 0x17
        /*001a*/ 	.short	(.L_11 - .L_10)
.L_10:
        /*001c*/ 	.word	0x00000000
        /*0020*/ 	.short	0x0000
        /*0022*/ 	.short	0x0000
        /*0024*/ 	.byte	0x00, 0xf5, 0x21, 0x00


	//----- nvinfo : EIATTR_SPARSE_MMA_MASK
	.align		4
.L_11:
        /*0028*/ 	.byte	0x03, 0x50
        /*002a*/ 	.short	0x0000


	//----- nvinfo : EIATTR_MAXREG_COUNT
	.align		4
        /*002c*/ 	.byte	0x03, 0x1b
        /*002e*/ 	.short	0x00ff


	//----- nvinfo : EIATTR_NUM_BARRIERS
	.align		4
        /*0030*/ 	.byte	0x02, 0x4c
        /*0032*/ 	.byte	0x01
	.zero		1


	//----- nvinfo : EIATTR_MERCURY_ISA_VERSION
	.align		4
        /*0034*/ 	.byte	0x03, 0x5f
        /*0036*/ 	.short	0x0101


	//----- nvinfo : EIATTR_VRC_CTA_INIT_COUNT
	.align		4
        /*0038*/ 	.byte	0x02, 0x4a
	.zero		1
	.zero		1


	//----- nvinfo : EIATTR_EXIT_INSTR_OFFSETS
	.align		4
        /*003c*/ 	.byte	0x04, 0x1c
        /*003e*/ 	.short	(.L_13 - .L_12)


	//   ....[0]....
.L_12:
        /*0040*/ 	.word	0x00000060


	//   ....[1]....
        /*0044*/ 	.word	0x000001a0


	//----- nvinfo : EIATTR_CBANK_PARAM_SIZE
	.align		4
.L_13:
        /*0048*/ 	.byte	0x03, 0x19
        /*004a*/ 	.short	0x0010


	//----- nvinfo : EIATTR_PARAM_CBANK
	.align		4
        /*004c*/ 	.byte	0x04, 0x0a
        /*004e*/ 	.short	(.L_15 - .L_14)
	.align		4
.L_14:
        /*0050*/ 	.word	index@(.nv.constant0._Z10stencil_1dPjS_)
        /*0054*/ 	.short	0x0380
        /*0056*/ 	.short	0x0010


	//----- nvinfo : EIATTR_SW_WAR
	.align		4
.L_15:
        /*0058*/ 	.byte	0x04, 0x36
        /*005a*/ 	.short	(.L_17 - .L_16)
.L_16:
        /*005c*/ 	.word	0x00000008
.L_17:


//--------------------- .nv.callgraph             --------------------------
	.section	.nv.callgraph,"",@"SHT_CUDA_CALLGRAPH"
	.align	4
	.sectionentsize	8
	.align		4
        /*0000*/ 	.word	0x00000000
	.align		4
        /*0004*/ 	.word	0xffffffff
	.align		4
        /*0008*/ 	.word	0x00000000
	.align		4
        /*000c*/ 	.word	0xfffffffe
	.align		4
        /*0010*/ 	.word	0x00000000
	.align		4
        /*0014*/ 	.word	0xfffffffd
	.align		4
        /*0018*/ 	.word	0x00000000
	.align		4
        /*001c*/ 	.word	0xfffffffc


//--------------------- .text._Z10stencil_1dPjS_  --------------------------
	.section	.text._Z10stencil_1dPjS_,"ax",@progbits
	.align	128
        .global         _Z10stencil_1dPjS_
        .type           _Z10stencil_1dPjS_,@function
        .size           _Z10stencil_1dPjS_,(.L_x_1 - _Z10stencil_1dPjS_)
        .other          _Z10stencil_1dPjS_,@"STO_CUDA_ENTRY STV_DEFAULT"
_Z10stencil_1dPjS_:
.text._Z10stencil_1dPjS_:
[----:B------:R-:W-:Y:S01]  /*0000*/  LDC R1, c[0x0][0x37c] ;  /* 0x0000df00ff017b82 */ /* 0x000fe20000000800 */
[----:B------:R-:W0:Y:S07]  /*0010*/  S2R R11, SR_TID.X ;  /* 0x00000000000b7919 */ /* 0x000e2e0000002100 */
[----:B------:R-:W0:Y:S08]  /*0020*/  S2UR UR4, SR_CTAID.X ;  /* 0x00000000000479c3 */ /* 0x000e300000002500 */
[----:B------:R-:W0:Y:S02]  /*0030*/  LDC R0, c[0x0][0x360] ;  /* 0x0000d800ff007b82 */ /* 0x000e240000000800 */
[----:B0-----:R-:W-:-:S05]  /*0040*/  IMAD R9, R0, UR4, R11 ;  /* 0x0000000400097c24 */ /* 0x001fca000f8e020b */
[----:B------:R-:W-:-:S13]  /*0050*/  ISETP.GT.U32.AND P0, PT, R9, 0x3fffff, PT ;  /* 0x003fffff0900780c */ /* 0x000fda0003f04070 */
[----:B------:R-:W-:Y:S05]  /*0060*/  @P0 EXIT ;  /* 0x000000000000094d */ /* 0x000fea0003800000 */
[----:B------:R-:W0:Y:S01]  /*0070*/  LDC.64 R2, c[0x0][0x380] ;  /* 0x0000e000ff027b82 */ /* 0x000e220000000a00 */
[C---:B------:R-:W-:Y:S01]  /*0080*/  ISETP.GT.U32.AND P0, PT, R11.reuse, 0x2, PT ;  /* 0x000000020b00780c */ /* 0x040fe20003f04070 */
[----:B------:R-:W1:Y:S06]  /*0090*/  LDCU.64 UR6, c[0x0][0x358] ;  /* 0x00006b00ff0677ac */ /* 0x000e6c0008000a00 */
[----:B------:R-:W2:Y:S08]  /*00a0*/  S2UR UR5, SR_CgaCtaId ;  /* 0x00000000000579c3 */ /* 0x000eb00000008800 */
[----:B------:R-:W3:Y:S01]  /*00b0*/  LDC.64 R6, c[0x0][0x388] ;  /* 0x0000e200ff067b82 */ /* 0x000ee20000000a00 */
[----:B0-----:R-:W-:-:S04]  /*00c0*/  @!P0 IMAD.WIDE.U32 R4, R11, 0x4, R2 ;  /* 0x000000040b048825 */ /* 0x001fc800078e0002 */
[C---:B------:R-:W-:Y:S02]  /*00d0*/  IMAD.WIDE.U32 R2, R9.reuse, 0x4, R2 ;  /* 0x0000000409027825 */ /* 0x040fe400078e0002 */
[----:B-1----:R-:W4:Y:S04]  /*00e0*/  @!P0 LDG.E R4, desc[UR6][R4.64] ;  /* 0x0000000604048981 */ /* 0x002f28000c1e1900 */
[----:B------:R-:W5:Y:S04]  /*00f0*/  LDG.E R0, desc[UR6][R2.64] ;  /* 0x0000000602007981 */ /* 0x000f68000c1e1900 */
[----:B------:R-:W5:Y:S01]  /*0100*/  @!P0 LDG.E R8, desc[UR6][R2.64+0x1000] ;  /* 0x0010000602088981 */ /* 0x000f62000c1e1900 */
[----:B------:R-:W-:Y:S01]  /*0110*/  UMOV UR4, 0x400 ;  /* 0x0000040000047882 */ /* 0x000fe20000000000 */
[----:B---3--:R-:W-:Y:S01]  /*0120*/  IMAD.WIDE.U32 R6, R9, 0x4, R6 ;  /* 0x0000000409067825 */ /* 0x008fe200078e0006 */
[----:B--2---:R-:W-:-:S06]  /*0130*/  ULEA UR4, UR5, UR4, 0x18 ;  /* 0x0000000405047291 */ /* 0x004fcc000f8ec0ff */
[----:B------:R-:W-:-:S05]  /*0140*/  LEA R11, R11, UR4, 0x2 ;  /* 0x000000040b0b7c11 */ /* 0x000fca000f8e10ff */
[----:B----4-:R-:W-:Y:S04]  /*0150*/  @!P0 STS [R11], R4 ;  /* 0x000000040b008388 */ /* 0x010fe80000000800 */
[----:B-----5:R-:W-:Y:S04]  /*0160*/  STS [R11+0xc], R0 ;  /* 0x00000c000b007388 */ /* 0x020fe80000000800 */
[----:B------:R-:W-:Y:S01]  /*0170*/  @!P0 STS [R11+0x100c], R8 ;  /* 0x00100c080b008388 */ /* 0x000fe20000000800 */
[----:B------:R-:W-:Y:S06]  /*0180*/  BAR.SYNC.DEFER_BLOCKING 0x0 ;  /* 0x0000000000007b1d */ /* 0x000fec0000010000 */
[----:B------:R-:W-:Y:S01]  /*0190*/  STG.E desc[UR6][R6.64], RZ ;  /* 0x000000ff06007986 */ /* 0x000fe2000c101906 */
[----:B------:R-:W-:Y:S05]  /*01a0*/  EXIT ;  /* 0x000000000000794d */ /* 0x000fea0003800000 */
.L_x_0:
[----:B------:R-:W-:-:S00]  /*01b0*/  BRA `(.L_x_0) ;  /* 0xfffffffc00fc7947 */ /* 0x000fc0000383ffff */
[----:B------:R-:W-:-:S00]  /*01c0*/  NOP ;  /* 0x0000000000007918 */ /* 0x000fc00000000000 */
        /* <DEDUP_REMOVED lines=11> */
.L_x_1:


//--------------------- .nv.shared._Z10stencil_1dPjS_ --------------------------
	.section	.nv.shared._Z10stencil_1dPjS_,"aw",@nobits
	.sectionflags	@""
	.align	4
.nv.shared._Z10stencil_1dPjS_:
	.zero		17432


//--------------------- .nv.shared.reserved.0     --------------------------
	.section	.nv.shared.reserved.0,"aw",@nobits
	.weak		__nv_reservedSMEM_offset_0_alias
	.size		__nv_reservedSMEM_offset_0_alias, 0, 64
	.other		__nv_reservedSMEM_offset_0_alias,@"STO_CUDA_RESERVED_SHARED STV_DEFAULT"
__nv_reservedSMEM_offset_0_alias:
	.zero		0
	.zero		64


//--------------------- .nv.constant0._Z10stencil_1dPjS_ --------------------------
	.section	.nv.constant0._Z10stencil_1dPjS_,"a",@progbits
	.sectionflags	@""
	.align	4
.nv.constant0._Z10stencil_1dPjS_:
	.zero		912


//--------------------- SYMBOLS --------------------------

	.type		.nv.reservedSmem.offset0,@object
	.size		.nv.reservedSmem.offset0,0x4
	.type		.nv.reservedSmem.cap,@object
	.size		.nv.reservedSmem.cap,0x4
